	.headerflags	@"EF_CUDA_TEXMODE_UNIFIED EF_CUDA_64BIT_ADDRESS EF_CUDA_SM86 EF_CUDA_VIRTUAL_SM(EF_CUDA_SM86)"
	.elftype	@"ET_EXEC"


//--------------------- .nv.info                  --------------------------
	.section	.nv.info,"",@"SHT_CUDA_INFO"
	.align	4


	//----- nvinfo : EIATTR_REGCOUNT
	.align		4
        /*0000*/ 	.byte	0x04, 0x2f
        /*0002*/ 	.short	(.L_1 - .L_0)
	.align		4
.L_0:
        /*0004*/ 	.word	index@(triton_poi_fused_clone_1)
        /*0008*/ 	.word	0x00000008


	//----- nvinfo : EIATTR_MIN_STACK_SIZE
	.align		4
.L_1:
        /*000c*/ 	.byte	0x04, 0x12
        /*000e*/ 	.short	(.L_3 - .L_2)
	.align		4
.L_2:
        /*0010*/ 	.word	index@(triton_poi_fused_clone_1)
        /*0014*/ 	.word	0x00000000


	//----- nvinfo : EIATTR_FRAME_SIZE
	.align		4
.L_3:
        /*0018*/ 	.byte	0x04, 0x11
        /*001a*/ 	.short	(.L_5 - .L_4)
	.align		4
.L_4:
        /*001c*/ 	.word	index@(triton_poi_fused_clone_1)
        /*0020*/ 	.word	0x00000000


	//----- nvinfo : EIATTR_MIN_STACK_SIZE
	.align		4
.L_5:
        /*0024*/ 	.byte	0x04, 0x12
        /*0026*/ 	.short	(.L_7 - .L_6)
	.align		4
.L_6:
        /*0028*/ 	.word	index@(triton_poi_fused_clone_1)
        /*002c*/ 	.word	0x00000000
.L_7:


//--------------------- .nv.info.triton_poi_fused_clone_1 --------------------------
	.section	.nv.info.triton_poi_fused_clone_1,"",@"SHT_CUDA_INFO"
	.sectionflags	@""
	.align	4


	//----- nvinfo : EIATTR_CUDA_API_VERSION
	.align		4
        /*0000*/ 	.byte	0x04, 0x37
        /*0002*/ 	.short	(.L_9 - .L_8)
.L_8:
        /*0004*/ 	.word	0x0000007c


	//----- nvinfo : EIATTR_SW2861232_WAR
	.align		4
.L_9:
        /*0008*/ 	.byte	0x01, 0x35
	.zero		2


	//----- nvinfo : EIATTR_PARAM_CBANK
	.align		4
        /*000c*/ 	.byte	0x04, 0x0a
        /*000e*/ 	.short	(.L_11 - .L_10)
	.align		4
.L_10:
        /*0010*/ 	.word	index@(.nv.constant0.triton_poi_fused_clone_1)
        /*0014*/ 	.short	0x0160
        /*0016*/ 	.short	0x0020


	//----- nvinfo : EIATTR_CBANK_PARAM_SIZE
	.align		4
.L_11:
        /*0018*/ 	.byte	0x03, 0x19
        /*001a*/ 	.short	0x0020


	//----- nvinfo : EIATTR_KPARAM_INFO
	.align		4
        /*001c*/ 	.byte	0x04, 0x17
        /*001e*/ 	.short	(.L_13 - .L_12)
.L_12:
        /*0020*/ 	.word	0x00000000
        /*0024*/ 	.short	0x0003
        /*0026*/ 	.short	0x0018
        /*0028*/ 	.byte	0x00, 0xf4, 0x21, 0x00


	//----- nvinfo : EIATTR_KPARAM_INFO
	.align		4
.L_13:
        /*002c*/ 	.byte	0x04, 0x17
        /*002e*/ 	.short	(.L_15 - .L_14)
.L_14:
        /*0030*/ 	.word	0x00000000
        /*0034*/ 	.short	0x0002
        /*0036*/ 	.short	0x0010
        /*0038*/ 	.byte	0x00, 0xf0, 0x11, 0x00


	//----- nvinfo : EIATTR_KPARAM_INFO
	.align		4
.L_15:
        /*003c*/ 	.byte	0x04, 0x17
        /*003e*/ 	.short	(.L_17 - .L_16)
.L_16:
        /*0040*/ 	.word	0x00000000
        /*0044*/ 	.short	0x0001
        /*0046*/ 	.short	0x0008
        /*0048*/ 	.byte	0x00, 0xf4, 0x21, 0x00


	//----- nvinfo : EIATTR_KPARAM_INFO
	.align		4
.L_17:
        /*004c*/ 	.byte	0x04, 0x17
        /*004e*/ 	.short	(.L_19 - .L_18)
.L_18:
        /*0050*/ 	.word	0x00000000
        /*0054*/ 	.short	0x0000
        /*0056*/ 	.short	0x0000
        /*0058*/ 	.byte	0x00, 0xf4, 0x21, 0x00


	//----- nvinfo : EIATTR_MAXREG_COUNT
	.align		4
.L_19:
        /*005c*/ 	.byte	0x03, 0x1b
        /*005e*/ 	.short	0x00ff


	//----- nvinfo : EIATTR_EXIT_INSTR_OFFSETS
	.align		4
        /*0060*/ 	.byte	0x04, 0x1c
        /*0062*/ 	.short	(.L_21 - .L_20)


	//   ....[0]....
.L_20:
        /*0064*/ 	.word	0x00000100


	//----- nvinfo : EIATTR_REQNTID
	.align		4
.L_21:
        /*0068*/ 	.byte	0x04, 0x10
        /*006a*/ 	.short	(.L_23 - .L_22)
.L_22:
        /*006c*/ 	.word	0x00000100
        /*0070*/ 	.word	0x00000001
        /*0074*/ 	.word	0x00000001
.L_23:


//--------------------- .nv.callgraph             --------------------------
	.section	.nv.callgraph,"",@"SHT_CUDA_CALLGRAPH"
	.align	4
	.sectionentsize	8
	.align		4
        /*0000*/ 	.word	0x00000000
	.align		4
        /*0004*/ 	.word	0xffffffff
	.align		4
        /*0008*/ 	.word	0x00000000
	.align		4
        /*000c*/ 	.word	0xfffffffe
	.align		4
        /*0010*/ 	.word	0x00000000
	.align		4
        /*0014*/ 	.word	0xfffffffd
	.align		4
        /*0018*/ 	.word	0x00000000
	.align		4
        /*001c*/ 	.word	0xfffffffc


//--------------------- .nv.rel.action            --------------------------
	.section	.nv.rel.action,"",@"SHT_CUDA_RELOCINFO"
	.align	8
	.sectionentsize	8
        /*0000*/ 	.byte	0x73, 0x00, 0x00, 0x00, 0x00, 0x00, 0x00, 0x00, 0x00, 0x00, 0x00, 0x11, 0x25, 0x00, 0x05, 0x36


//--------------------- .nv.constant0.triton_poi_fused_clone_1 --------------------------
	.section	.nv.constant0.triton_poi_fused_clone_1,"a",@progbits
	.sectionflags	@""
	.align	4
.nv.constant0.triton_poi_fused_clone_1:
	.zero		384


//--------------------- .text.triton_poi_fused_clone_1 --------------------------
	.section	.text.triton_poi_fused_clone_1,"ax",@progbits
	.sectioninfo	@"SHI_REGISTERS=8"
	.align	128
        .global         triton_poi_fused_clone_1
        .type           triton_poi_fused_clone_1,@function
        .size           triton_poi_fused_clone_1,(.L_x_1 - triton_poi_fused_clone_1)
        .other          triton_poi_fused_clone_1,@"STO_CUDA_ENTRY STV_DEFAULT"
triton_poi_fused_clone_1:
.text.triton_poi_fused_clone_1:
[----:B------:R-:W-:Y:S02]  /*0000*/  MOV R1, c[0x0][0x28] ;  /* 0x00000a0000017a02 */ /* 0x000fe40000000f00 */
[----:B------:R-:W0:Y:S01]  /*0010*/  S2R R0, SR_TID.X ;  /* 0x0000000000007919 */ /* 0x000e220000002100 */
[----:B------:R-:W-:Y:S01]  /*0020*/  MOV R4, 0x2 ;  /* 0x0000000200047802 */ /* 0x000fe20000000f00 */
[----:B------:R-:W-:Y:S02]  /*0030*/  ULDC.64 UR4, c[0x0][0x118] ;  /* 0x0000460000047ab9 */ /* 0x000fe40000000a00 */
[----:B------:R-:W1:Y:S01]  /*0040*/  S2R R3, SR_CTAID.X ;  /* 0x0000000000037919 */ /* 0x000e620000002500 */
[----:B0-----:R-:W-:-:S04]  /*0050*/  SHF.L.U32 R0, R0, 0x1, RZ ;  /* 0x0000000100007819 */ /* 0x001fc800000006ff */
[----:B------:R-:W-:-:S04]  /*0060*/  LOP3.LUT R0, R0, 0x1fe, RZ, 0xc0, !PT ;  /* 0x000001fe00007812 */ /* 0x000fc800078ec0ff */
[----:B-1----:R-:W-:-:S05]  /*0070*/  LEA R0, R3, R0, 0x9 ;  /* 0x0000000003007211 */ /* 0x002fca00078e48ff */
[----:B------:R-:W-:-:S05]  /*0080*/  IMAD.HI R2, R0, 0x2aaaaaab, RZ ;  /* 0x2aaaaaab00027827 */ /* 0x000fca00078e02ff */
[----:B------:R-:W-:-:S04]  /*0090*/  SHF.R.U32.HI R3, RZ, 0x1f, R2 ;  /* 0x0000001fff037819 */ /* 0x000fc80000011602 */
[----:B------:R-:W-:-:S05]  /*00a0*/  LEA.HI R3, R2, R3, RZ, 0x11 ;  /* 0x0000000302037211 */ /* 0x000fca00078f88ff */
[----:B------:R-:W-:-:S04]  /*00b0*/  IMAD R3, R3, 0x300000, R0 ;  /* 0x0030000003037824 */ /* 0x000fc800078e0200 */
[----:B------:R-:W-:-:S06]  /*00c0*/  IMAD.WIDE R2, R3, R4, c[0x0][0x160] ;  /* 0x0000580003027625 */ /* 0x000fcc00078e0204 */
[----:B------:R-:W2:Y:S01]  /*00d0*/  LDG.E R3, [R2.64] ;  /* 0x0000000402037981 */ /* 0x000ea2000c1e1900 */
[----:B------:R-:W-:-:S05]  /*00e0*/  IMAD.WIDE R4, R0, R4, c[0x0][0x168] ;  /* 0x00005a0000047625 */ /* 0x000fca00078e0204 */
[----:B--2---:R-:W-:Y:S01]  /*00f0*/  STG.E [R4.64], R3 ;  /* 0x0000000304007986 */ /* 0x004fe2000c101904 */
[----:B------:R-:W-:Y:S05]  /*0100*/  EXIT ;  /* 0x000000000000794d */ /* 0x000fea0003800000 */
.L_x_0:
[----:B------:R-:W-:-:S00]  /*0110*/  BRA `(.L_x_0) ;  /* 0xfffffff000007947 */ /* 0x000fc0000383ffff */
[----:B------:R-:W-:-:S00]  /*0120*/  NOP ;  /* 0x0000000000007918 */ /* 0x000fc00000000000 */
        /* <DEDUP_REMOVED lines=13> */
.L_x_1:
